	.headerflags	@"EF_CUDA_TEXMODE_UNIFIED EF_CUDA_64BIT_ADDRESS EF_CUDA_SM86 EF_CUDA_VIRTUAL_SM(EF_CUDA_SM86)"
	.elftype	@"ET_EXEC"


//--------------------- .nv.info                  --------------------------
	.section	.nv.info,"",@"SHT_CUDA_INFO"
	.align	4


	//----- nvinfo : EIATTR_REGCOUNT
	.align		4
        /*0000*/ 	.byte	0x04, 0x2f
        /*0002*/ 	.short	(.L_1 - .L_0)
	.align		4
.L_0:
        /*0004*/ 	.word	index@(triton_poi_fused_clone_1)
        /*0008*/ 	.word	0x0000000a


	//----- nvinfo : EIATTR_FRAME_SIZE
	.align		4
.L_1:
        /*000c*/ 	.byte	0x04, 0x11
        /*000e*/ 	.short	(.L_3 - .L_2)
	.align		4
.L_2:
        /*0010*/ 	.word	index@(triton_poi_fused_clone_1)
        /*0014*/ 	.word	0x00000000


	//----- nvinfo : EIATTR_MIN_STACK_SIZE
	.align		4
.L_3:
        /*0018*/ 	.byte	0x04, 0x12
        /*001a*/ 	.short	(.L_5 - .L_4)
	.align		4
.L_4:
        /*001c*/ 	.word	index@(triton_poi_fused_clone_1)
        /*0020*/ 	.word	0x00000000
.L_5:


//--------------------- .nv.info.triton_poi_fused_clone_1 --------------------------
	.section	.nv.info.triton_poi_fused_clone_1,"",@"SHT_CUDA_INFO"
	.sectionflags	@""
	.align	4


	//----- nvinfo : EIATTR_CUDA_API_VERSION
	.align		4
        /*0000*/ 	.byte	0x04, 0x37
        /*0002*/ 	.short	(.L_7 - .L_6)
.L_6:
        /*0004*/ 	.word	0x00000080


	//----- nvinfo : EIATTR_SW2861232_WAR
	.align		4
.L_7:
        /*0008*/ 	.byte	0x01, 0x35
	.zero		2


	//----- nvinfo : EIATTR_PARAM_CBANK
	.align		4
        /*000c*/ 	.byte	0x04, 0x0a
        /*000e*/ 	.short	(.L_9 - .L_8)
	.align		4
.L_8:
        /*0010*/ 	.word	index@(.nv.constant0.triton_poi_fused_clone_1)
        /*0014*/ 	.short	0x0160
        /*0016*/ 	.short	0x0020


	//----- nvinfo : EIATTR_CBANK_PARAM_SIZE
	.align		4
.L_9:
        /*0018*/ 	.byte	0x03, 0x19
        /*001a*/ 	.short	0x0020


	//----- nvinfo : EIATTR_KPARAM_INFO
	.align		4
        /*001c*/ 	.byte	0x04, 0x17
        /*001e*/ 	.short	(.L_11 - .L_10)
.L_10:
        /*0020*/ 	.word	0x00000000
        /*0024*/ 	.short	0x0003
        /*0026*/ 	.short	0x0018
        /*0028*/ 	.byte	0x00, 0xf4, 0x21, 0x00


	//----- nvinfo : EIATTR_KPARAM_INFO
	.align		4
.L_11:
        /*002c*/ 	.byte	0x04, 0x17
        /*002e*/ 	.short	(.L_13 - .L_12)
.L_12:
        /*0030*/ 	.word	0x00000000
        /*0034*/ 	.short	0x0002
        /*0036*/ 	.short	0x0010
        /*0038*/ 	.byte	0x00, 0xf0, 0x11, 0x00


	//----- nvinfo : EIATTR_KPARAM_INFO
	.align		4
.L_13:
        /*003c*/ 	.byte	0x04, 0x17
        /*003e*/ 	.short	(.L_15 - .L_14)
.L_14:
        /*0040*/ 	.word	0x00000000
        /*0044*/ 	.short	0x0001
        /*0046*/ 	.short	0x0008
        /*0048*/ 	.byte	0x00, 0xf4, 0x21, 0x00


	//----- nvinfo : EIATTR_KPARAM_INFO
	.align		4
.L_15:
        /*004c*/ 	.byte	0x04, 0x17
        /*004e*/ 	.short	(.L_17 - .L_16)
.L_16:
        /*0050*/ 	.word	0x00000000
        /*0054*/ 	.short	0x0000
        /*0056*/ 	.short	0x0000
        /*0058*/ 	.byte	0x00, 0xf4, 0x21, 0x00


	//----- nvinfo : EIATTR_MAXREG_COUNT
	.align		4
.L_17:
        /*005c*/ 	.byte	0x03, 0x1b
        /*005e*/ 	.short	0x00ff


	//----- nvinfo : EIATTR_EXIT_INSTR_OFFSETS
	.align		4
        /*0060*/ 	.byte	0x04, 0x1c
        /*0062*/ 	.short	(.L_19 - .L_18)


	//   ....[0]....
.L_18:
        /*0064*/ 	.word	0x000001c0


	//   ....[1]....
        /*0068*/ 	.word	0x000001e0


	//----- nvinfo : EIATTR_REQNTID
	.align		4
.L_19:
        /*006c*/ 	.byte	0x04, 0x10
        /*006e*/ 	.short	(.L_21 - .L_20)
.L_20:
        /*0070*/ 	.word	0x00000080
        /*0074*/ 	.word	0x00000001
        /*0078*/ 	.word	0x00000001


	//----- nvinfo : EIATTR_CRS_STACK_SIZE
	.align		4
.L_21:
        /*007c*/ 	.byte	0x04, 0x1e
        /*007e*/ 	.short	(.L_23 - .L_22)
.L_22:
        /*0080*/ 	.word	0x00000000
.L_23:


//--------------------- .nv.callgraph             --------------------------
	.section	.nv.callgraph,"",@"SHT_CUDA_CALLGRAPH"
	.align	4
	.sectionentsize	8
	.align		4
        /*0000*/ 	.word	0x00000000
	.align		4
        /*0004*/ 	.word	0xffffffff
	.align		4
        /*0008*/ 	.word	0x00000000
	.align		4
        /*000c*/ 	.word	0xfffffffe
	.align		4
        /*0010*/ 	.word	0x00000000
	.align		4
        /*0014*/ 	.word	0xfffffffd
	.align		4
        /*0018*/ 	.word	0x00000000
	.align		4
        /*001c*/ 	.word	0xfffffffc


//--------------------- .nv.rel.action            --------------------------
	.section	.nv.rel.action,"",@"SHT_CUDA_RELOCINFO"
	.align	8
	.sectionentsize	8
        /*0000*/ 	.byte	0x73, 0x00, 0x00, 0x00, 0x00, 0x00, 0x00, 0x00, 0x00, 0x00, 0x00, 0x11, 0x25, 0x00, 0x05, 0x36


//--------------------- .nv.constant0.triton_poi_fused_clone_1 --------------------------
	.section	.nv.constant0.triton_poi_fused_clone_1,"a",@progbits
	.sectionflags	@""
	.align	4
.nv.constant0.triton_poi_fused_clone_1:
	.zero		384


//--------------------- .text.triton_poi_fused_clone_1 --------------------------
	.section	.text.triton_poi_fused_clone_1,"ax",@progbits
	.sectioninfo	@"SHI_REGISTERS=10"
	.align	128
        .global         triton_poi_fused_clone_1
        .type           triton_poi_fused_clone_1,@function
        .size           triton_poi_fused_clone_1,(.L_x_3 - triton_poi_fused_clone_1)
        .other          triton_poi_fused_clone_1,@"STO_CUDA_ENTRY STV_DEFAULT"
triton_poi_fused_clone_1:
.text.triton_poi_fused_clone_1:
[----:B------:R-:W-:Y:S02]  /*0000*/  IMAD.MOV.U32 R1, RZ, RZ, c[0x0][0x28] ;  /* 0x00000a00ff017624 */ /* 0x000fe400078e00ff */
[----:B------:R-:W0:Y:S01]  /*0010*/  S2R R0, SR_TID.X ;  /* 0x0000000000007919 */ /* 0x000e220000002100 */
[----:B------:R-:W-:Y:S01]  /*0020*/  IMAD.MOV.U32 R7, RZ, RZ, 0x4 ;  /* 0x00000004ff077424 */ /* 0x000fe200078e00ff */
[----:B------:R-:W-:Y:S01]  /*0030*/  ULDC.64 UR4, c[0x0][0x118] ;  /* 0x0000460000047ab9 */ /* 0x000fe20000000a00 */
[----:B------:R-:W-:Y:S01]  /*0040*/  BSSY B0, `(.L_x_0) ;  /* 0x0000017000007945 */ /* 0x000fe20003800000 */
[----:B------:R-:W1:Y:S01]  /*0050*/  S2R R3, SR_CTAID.X ;  /* 0x0000000000037919 */ /* 0x000e620000002500 */
[----:B0-----:R-:W-:Y:S02]  /*0060*/  LOP3.LUT R0, R0, 0x7f, RZ, 0xc0, !PT ;  /* 0x0000007f00007812 */ /* 0x001fe400078ec0ff */
[----:B-1----:R-:W-:-:S03]  /*0070*/  SHF.R.S32.HI R2, RZ, 0x18, R3 ;  /* 0x00000018ff027819 */ /* 0x002fc60000011403 */
[----:B------:R-:W-:Y:S01]  /*0080*/  IMAD R0, R3, 0x80, R0 ;  /* 0x0000008003007824 */ /* 0x000fe200078e0200 */
[----:B------:R-:W-:-:S04]  /*0090*/  SGXT R3, R2, 0x1 ;  /* 0x000000010203781a */ /* 0x000fc80000000200 */
[----:B------:R-:W-:Y:S02]  /*00a0*/  ISETP.GE.AND P0, PT, R0, 0x3200, PT ;  /* 0x000032000000780c */ /* 0x000fe40003f06270 */
[CC--:B------:R-:W-:Y:S02]  /*00b0*/  LEA.HI R2, R3.reuse, R0.reuse, RZ, 0x5 ;  /* 0x0000000003027211 */ /* 0x0c0fe400078f28ff */
[----:B------:R-:W-:Y:S02]  /*00c0*/  LEA.HI R5, R3, R0, RZ, 0x8 ;  /* 0x0000000003057211 */ /* 0x000fe400078f40ff */
[----:B------:R-:W-:Y:S02]  /*00d0*/  SHF.R.S32.HI R4, RZ, 0x5, R2 ;  /* 0x00000005ff047819 */ /* 0x000fe40000011402 */
[----:B------:R-:W-:Y:S02]  /*00e0*/  LOP3.LUT R3, R2, 0xffffffe0, RZ, 0xc0, !PT ;  /* 0xffffffe002037812 */ /* 0x000fe400078ec0ff */
[----:B------:R-:W-:-:S02]  /*00f0*/  LEA.HI R2, R4, R4, RZ, 0x3 ;  /* 0x0000000404027211 */ /* 0x000fc400078f18ff */
[----:B------:R-:W-:Y:S01]  /*0100*/  SHF.R.S32.HI R6, RZ, 0x8, R5 ;  /* 0x00000008ff067819 */ /* 0x000fe20000011405 */
[----:B------:R-:W-:Y:S01]  /*0110*/  IMAD.IADD R3, R0, 0x1, -R3 ;  /* 0x0000000100037824 */ /* 0x000fe200078e0a03 */
[----:B------:R-:W-:-:S03]  /*0120*/  LOP3.LUT R5, R2, 0x3fffff8, RZ, 0xc0, !PT ;  /* 0x03fffff802057812 */ /* 0x000fc600078ec0ff */
[----:B------:R-:W-:Y:S02]  /*0130*/  IMAD R6, R6, 0x20, R3 ;  /* 0x0000002006067824 */ /* 0x000fe400078e0203 */
[----:B------:R-:W-:Y:S02]  /*0140*/  IMAD.IADD R5, R4, 0x1, -R5 ;  /* 0x0000000104057824 */ /* 0x000fe400078e0a05 */
[----:B------:R-:W-:Y:S02]  /*0150*/  IMAD.MOV.U32 R3, RZ, RZ, RZ ;  /* 0x000000ffff037224 */ /* 0x000fe400078e00ff */
[----:B------:R-:W-:Y:S02]  /*0160*/  IMAD R2, R5, 0x640, R6 ;  /* 0x0000064005027824 */ /* 0x000fe400078e0206 */
[----:B------:R-:W-:Y:S01]  /*0170*/  IMAD.WIDE R4, R0, R7, c[0x0][0x168] ;  /* 0x00005a0000047625 */ /* 0x000fe200078e0207 */
[----:B------:R-:W-:Y:S05]  /*0180*/  @P0 BRA `(.L_x_1) ;  /* 0x0000002000000947 */ /* 0x000fea0003800000 */
[----:B------:R-:W-:-:S06]  /*0190*/  IMAD.WIDE R2, R2, R7, c[0x0][0x160] ;  /* 0x0000580002027625 */ /* 0x000fcc00078e0207 */
[----:B------:R0:W5:Y:S02]  /*01a0*/  LDG.E R3, [R2.64] ;  /* 0x0000000402037981 */ /* 0x000164000c1e1900 */
.L_x_1:
[----:B------:R-:W-:Y:S05]  /*01b0*/  BSYNC B0 ;  /* 0x0000000000007941 */ /* 0x000fea0003800000 */
.L_x_0:
[----:B------:R-:W-:Y:S05]  /*01c0*/  @P0 EXIT ;  /* 0x000000000000094d */ /* 0x000fea0003800000 */
[----:B-----5:R-:W-:Y:S01]  /*01d0*/  STG.E [R4.64], R3 ;  /* 0x0000000304007986 */ /* 0x020fe2000c101904 */
[----:B------:R-:W-:Y:S05]  /*01e0*/  EXIT ;  /* 0x000000000000794d */ /* 0x000fea0003800000 */
.L_x_2:
[----:B------:R-:W-:-:S00]  /*01f0*/  BRA `(.L_x_2) ;  /* 0xfffffff000007947 */ /* 0x000fc0000383ffff */
[----:B------:R-:W-:-:S00]  /*0200*/  NOP ;  /* 0x0000000000007918 */ /* 0x000fc00000000000 */
[----:B------:R-:W-:-:S00]  /*0210*/  NOP ;  /* 0x0000000000007918 */ /* 0x000fc00000000000 */
[----:B------:R-:W-:-:S00]  /*0220*/  NOP ;  /* 0x0000000000007918 */ /* 0x000fc00000000000 */
[----:B------:R-:W-:-:S00]  /*0230*/  NOP ;  /* 0x0000000000007918 */ /* 0x000fc00000000000 */
[----:B------:R-:W-:-:S00]  /*0240*/  NOP ;  /* 0x0000000000007918 */ /* 0x000fc00000000000 */
[----:B------:R-:W-:-:S00]  /*0250*/  NOP ;  /* 0x0000000000007918 */ /* 0x000fc00000000000 */
[----:B------:R-:W-:-:S00]  /*0260*/  NOP ;  /* 0x0000000000007918 */ /* 0x000fc00000000000 */
[----:B------:R-:W-:-:S00]  /*0270*/  NOP ;  /* 0x0000000000007918 */ /* 0x000fc00000000000 */
.L_x_3:
